	.headerflags	@"EF_CUDA_TEXMODE_UNIFIED EF_CUDA_64BIT_ADDRESS EF_CUDA_SM86 EF_CUDA_VIRTUAL_SM(EF_CUDA_SM86)"
	.elftype	@"ET_EXEC"


//--------------------- .nv.info                  --------------------------
	.section	.nv.info,"",@"SHT_CUDA_INFO"
	.align	4


	//----- nvinfo : EIATTR_REGCOUNT
	.align		4
        /*0000*/ 	.byte	0x04, 0x2f
        /*0002*/ 	.short	(.L_1 - .L_0)
	.align		4
.L_0:
        /*0004*/ 	.word	index@(triton_poi_fused__to_copy_3)
        /*0008*/ 	.word	0x00000008


	//----- nvinfo : EIATTR_MIN_STACK_SIZE
	.align		4
.L_1:
        /*000c*/ 	.byte	0x04, 0x12
        /*000e*/ 	.short	(.L_3 - .L_2)
	.align		4
.L_2:
        /*0010*/ 	.word	index@(triton_poi_fused__to_copy_3)
        /*0014*/ 	.word	0x00000000


	//----- nvinfo : EIATTR_FRAME_SIZE
	.align		4
.L_3:
        /*0018*/ 	.byte	0x04, 0x11
        /*001a*/ 	.short	(.L_5 - .L_4)
	.align		4
.L_4:
        /*001c*/ 	.word	index@(triton_poi_fused__to_copy_3)
        /*0020*/ 	.word	0x00000000


	//----- nvinfo : EIATTR_MIN_STACK_SIZE
	.align		4
.L_5:
        /*0024*/ 	.byte	0x04, 0x12
        /*0026*/ 	.short	(.L_7 - .L_6)
	.align		4
.L_6:
        /*0028*/ 	.word	index@(triton_poi_fused__to_copy_3)
        /*002c*/ 	.word	0x00000000
.L_7:


//--------------------- .nv.info.triton_poi_fused__to_copy_3 --------------------------
	.section	.nv.info.triton_poi_fused__to_copy_3,"",@"SHT_CUDA_INFO"
	.sectionflags	@""
	.align	4


	//----- nvinfo : EIATTR_CUDA_API_VERSION
	.align		4
        /*0000*/ 	.byte	0x04, 0x37
        /*0002*/ 	.short	(.L_9 - .L_8)
.L_8:
        /*0004*/ 	.word	0x0000007c


	//----- nvinfo : EIATTR_SW2861232_WAR
	.align		4
.L_9:
        /*0008*/ 	.byte	0x01, 0x35
	.zero		2


	//----- nvinfo : EIATTR_PARAM_CBANK
	.align		4
        /*000c*/ 	.byte	0x04, 0x0a
        /*000e*/ 	.short	(.L_11 - .L_10)
	.align		4
.L_10:
        /*0010*/ 	.word	index@(.nv.constant0.triton_poi_fused__to_copy_3)
        /*0014*/ 	.short	0x0160
        /*0016*/ 	.short	0x0020


	//----- nvinfo : EIATTR_CBANK_PARAM_SIZE
	.align		4
.L_11:
        /*0018*/ 	.byte	0x03, 0x19
        /*001a*/ 	.short	0x0020


	//----- nvinfo : EIATTR_KPARAM_INFO
	.align		4
        /*001c*/ 	.byte	0x04, 0x17
        /*001e*/ 	.short	(.L_13 - .L_12)
.L_12:
        /*0020*/ 	.word	0x00000000
        /*0024*/ 	.short	0x0003
        /*0026*/ 	.short	0x0018
        /*0028*/ 	.byte	0x00, 0xf4, 0x21, 0x00


	//----- nvinfo : EIATTR_KPARAM_INFO
	.align		4
.L_13:
        /*002c*/ 	.byte	0x04, 0x17
        /*002e*/ 	.short	(.L_15 - .L_14)
.L_14:
        /*0030*/ 	.word	0x00000000
        /*0034*/ 	.short	0x0002
        /*0036*/ 	.short	0x0010
        /*0038*/ 	.byte	0x00, 0xf0, 0x11, 0x00


	//----- nvinfo : EIATTR_KPARAM_INFO
	.align		4
.L_15:
        /*003c*/ 	.byte	0x04, 0x17
        /*003e*/ 	.short	(.L_17 - .L_16)
.L_16:
        /*0040*/ 	.word	0x00000000
        /*0044*/ 	.short	0x0001
        /*0046*/ 	.short	0x0008
        /*0048*/ 	.byte	0x00, 0xf4, 0x21, 0x00


	//----- nvinfo : EIATTR_KPARAM_INFO
	.align		4
.L_17:
        /*004c*/ 	.byte	0x04, 0x17
        /*004e*/ 	.short	(.L_19 - .L_18)
.L_18:
        /*0050*/ 	.word	0x00000000
        /*0054*/ 	.short	0x0000
        /*0056*/ 	.short	0x0000
        /*0058*/ 	.byte	0x00, 0xf4, 0x21, 0x00


	//----- nvinfo : EIATTR_MAXREG_COUNT
	.align		4
.L_19:
        /*005c*/ 	.byte	0x03, 0x1b
        /*005e*/ 	.short	0x00ff


	//----- nvinfo : EIATTR_EXIT_INSTR_OFFSETS
	.align		4
        /*0060*/ 	.byte	0x04, 0x1c
        /*0062*/ 	.short	(.L_21 - .L_20)


	//   ....[0]....
.L_20:
        /*0064*/ 	.word	0x00000120


	//   ....[1]....
        /*0068*/ 	.word	0x00000140


	//----- nvinfo : EIATTR_REQNTID
	.align		4
.L_21:
        /*006c*/ 	.byte	0x04, 0x10
        /*006e*/ 	.short	(.L_23 - .L_22)
.L_22:
        /*0070*/ 	.word	0x00000080
        /*0074*/ 	.word	0x00000001
        /*0078*/ 	.word	0x00000001


	//----- nvinfo : EIATTR_CRS_STACK_SIZE
	.align		4
.L_23:
        /*007c*/ 	.byte	0x04, 0x1e
        /*007e*/ 	.short	(.L_25 - .L_24)
.L_24:
        /*0080*/ 	.word	0x00000000
.L_25:


//--------------------- .nv.callgraph             --------------------------
	.section	.nv.callgraph,"",@"SHT_CUDA_CALLGRAPH"
	.align	4
	.sectionentsize	8
	.align		4
        /*0000*/ 	.word	0x00000000
	.align		4
        /*0004*/ 	.word	0xffffffff
	.align		4
        /*0008*/ 	.word	0x00000000
	.align		4
        /*000c*/ 	.word	0xfffffffe
	.align		4
        /*0010*/ 	.word	0x00000000
	.align		4
        /*0014*/ 	.word	0xfffffffd
	.align		4
        /*0018*/ 	.word	0x00000000
	.align		4
        /*001c*/ 	.word	0xfffffffc


//--------------------- .nv.rel.action            --------------------------
	.section	.nv.rel.action,"",@"SHT_CUDA_RELOCINFO"
	.align	8
	.sectionentsize	8
        /*0000*/ 	.byte	0x73, 0x00, 0x00, 0x00, 0x00, 0x00, 0x00, 0x00, 0x00, 0x00, 0x00, 0x11, 0x25, 0x00, 0x05, 0x36


//--------------------- .nv.constant0.triton_poi_fused__to_copy_3 --------------------------
	.section	.nv.constant0.triton_poi_fused__to_copy_3,"a",@progbits
	.sectionflags	@""
	.align	4
.nv.constant0.triton_poi_fused__to_copy_3:
	.zero		384


//--------------------- .text.triton_poi_fused__to_copy_3 --------------------------
	.section	.text.triton_poi_fused__to_copy_3,"ax",@progbits
	.sectioninfo	@"SHI_REGISTERS=8"
	.align	128
        .global         triton_poi_fused__to_copy_3
        .type           triton_poi_fused__to_copy_3,@function
        .size           triton_poi_fused__to_copy_3,(.L_x_3 - triton_poi_fused__to_copy_3)
        .other          triton_poi_fused__to_copy_3,@"STO_CUDA_ENTRY STV_DEFAULT"
triton_poi_fused__to_copy_3:
.text.triton_poi_fused__to_copy_3:
[----:B------:R-:W-:Y:S02]  /*0000*/  IMAD.MOV.U32 R1, RZ, RZ, c[0x0][0x28] ;  /* 0x00000a00ff017624 */ /* 0x000fe400078e00ff */
[----:B------:R-:W0:Y:S01]  /*0010*/  S2R R0, SR_TID.X ;  /* 0x0000000000007919 */ /* 0x000e220000002100 */
[----:B------:R-:W-:Y:S01]  /*0020*/  MOV R5, 0x2 ;  /* 0x0000000200057802 */ /* 0x000fe20000000f00 */
[----:B------:R-:W-:Y:S01]  /*0030*/  ULDC.64 UR4, c[0x0][0x118] ;  /* 0x0000460000047ab9 */ /* 0x000fe20000000a00 */
[----:B------:R-:W-:Y:S01]  /*0040*/  BSSY B0, `(.L_x_0) ;  /* 0x000000c000007945 */ /* 0x000fe20003800000 */
[----:B------:R-:W1:Y:S01]  /*0050*/  S2R R3, SR_CTAID.X ;  /* 0x0000000000037919 */ /* 0x000e620000002500 */
[----:B0-----:R-:W-:-:S04]  /*0060*/  SHF.L.U32 R0, R0, 0x1, RZ ;  /* 0x0000000100007819 */ /* 0x001fc800000006ff */
[----:B------:R-:W-:-:S05]  /*0070*/  LOP3.LUT R0, R0, 0xfe, RZ, 0xc0, !PT ;  /* 0x000000fe00007812 */ /* 0x000fca00078ec0ff */
[----:B-1----:R-:W-:Y:S02]  /*0080*/  IMAD R0, R3, 0x100, R0 ;  /* 0x0000010003007824 */ /* 0x002fe400078e0200 */
[----:B------:R-:W-:Y:S02]  /*0090*/  CS2R R2, SRZ ;  /* 0x0000000000027805 */ /* 0x000fe4000001ff00 */
[C---:B------:R-:W-:Y:S01]  /*00a0*/  IMAD.WIDE R4, R0.reuse, R5, c[0x0][0x168] ;  /* 0x00005a0000047625 */ /* 0x040fe200078e0205 */
[----:B------:R-:W-:-:S13]  /*00b0*/  ISETP.GE.AND P0, PT, R0, 0x5580, PT ;  /* 0x000055800000780c */ /* 0x000fda0003f06270 */
[----:B------:R-:W-:Y:S05]  /*00c0*/  @P0 BRA `(.L_x_1) ;  /* 0x0000003000000947 */ /* 0x000fea0003800000 */
[----:B------:R-:W-:-:S04]  /*00d0*/  IMAD.MOV.U32 R3, RZ, RZ, 0x4 ;  /* 0x00000004ff037424 */ /* 0x000fc800078e00ff */
[----:B------:R-:W-:-:S06]  /*00e0*/  IMAD.WIDE R2, R0, R3, c[0x0][0x160] ;  /* 0x0000580000027625 */ /* 0x000fcc00078e0203 */
[----:B------:R-:W5:Y:S02]  /*00f0*/  LDG.E.64 R2, [R2.64] ;  /* 0x0000000402027981 */ /* 0x000f64000c1e1b00 */
.L_x_1:
[----:B------:R-:W-:Y:S05]  /*0100*/  BSYNC B0 ;  /* 0x0000000000007941 */ /* 0x000fea0003800000 */
.L_x_0:
[----:B-----5:R-:W-:Y:S01]  /*0110*/  F2FP.BF16.PACK_AB R3, R3, R2 ;  /* 0x000000020303723e */ /* 0x020fe200000010ff */
[----:B------:R-:W-:Y:S06]  /*0120*/  @P0 EXIT ;  /* 0x000000000000094d */ /* 0x000fec0003800000 */
[----:B------:R-:W-:Y:S01]  /*0130*/  STG.E [R4.64], R3 ;  /* 0x0000000304007986 */ /* 0x000fe2000c101904 */
[----:B------:R-:W-:Y:S05]  /*0140*/  EXIT ;  /* 0x000000000000794d */ /* 0x000fea0003800000 */
.L_x_2:
[----:B------:R-:W-:-:S00]  /*0150*/  BRA `(.L_x_2) ;  /* 0xfffffff000007947 */ /* 0x000fc0000383ffff */
[----:B------:R-:W-:-:S00]  /*0160*/  NOP ;  /* 0x0000000000007918 */ /* 0x000fc00000000000 */
        /* <DEDUP_REMOVED lines=9> */
.L_x_3:
